	.headerflags	@"EF_CUDA_TEXMODE_UNIFIED EF_CUDA_64BIT_ADDRESS EF_CUDA_ACCELERATORS EF_CUDA_SM90 EF_CUDA_VIRTUAL_SM(EF_CUDA_SM90)"
	.elftype	@"ET_EXEC"


//--------------------- .nv.info                  --------------------------
	.section	.nv.info,"",@"SHT_CUDA_INFO"
	.align	4


	//----- nvinfo : EIATTR_REGCOUNT
	.align		4
        /*0000*/ 	.byte	0x04, 0x2f
        /*0002*/ 	.short	(.L_3 - .L_2)
	.align		4
.L_2:
        /*0004*/ 	.word	index@(triton_poi_fused__native_batch_norm_legit_no_training_44)
        /*0008*/ 	.word	0x00000020


	//----- nvinfo : EIATTR_MIN_STACK_SIZE
	.align		4
.L_3:
        /*000c*/ 	.byte	0x04, 0x12
        /*000e*/ 	.short	(.L_5 - .L_4)
	.align		4
.L_4:
        /*0010*/ 	.word	index@(triton_poi_fused__native_batch_norm_legit_no_training_44)
        /*0014*/ 	.word	0x00000000


	//----- nvinfo : EIATTR_FRAME_SIZE
	.align		4
.L_5:
        /*0018*/ 	.byte	0x04, 0x11
        /*001a*/ 	.short	(.L_7 - .L_6)
	.align		4
.L_6:
        /*001c*/ 	.word	index@(triton_poi_fused__native_batch_norm_legit_no_training_44)
        /*0020*/ 	.word	0x00000000


	//----- nvinfo : EIATTR_MIN_STACK_SIZE
	.align		4
.L_7:
        /*0024*/ 	.byte	0x04, 0x12
        /*0026*/ 	.short	(.L_9 - .L_8)
	.align		4
.L_8:
        /*0028*/ 	.word	index@(triton_poi_fused__native_batch_norm_legit_no_training_44)
        /*002c*/ 	.word	0x00000000
.L_9:


//--------------------- .nv.info.triton_poi_fused__native_batch_norm_legit_no_training_44 --------------------------
	.section	.nv.info.triton_poi_fused__native_batch_norm_legit_no_training_44,"",@"SHT_CUDA_INFO"
	.sectionflags	@""
	.align	4


	//----- nvinfo : EIATTR_CUDA_API_VERSION
	.align		4
        /*0000*/ 	.byte	0x04, 0x37
        /*0002*/ 	.short	(.L_11 - .L_10)
.L_10:
        /*0004*/ 	.word	0x0000007c


	//----- nvinfo : EIATTR_KPARAM_INFO
	.align		4
.L_11:
        /*0008*/ 	.byte	0x04, 0x17
        /*000a*/ 	.short	(.L_13 - .L_12)
.L_12:
        /*000c*/ 	.word	0x00000000
        /*0010*/ 	.short	0x0006
        /*0012*/ 	.short	0x0030
        /*0014*/ 	.byte	0x00, 0xf0, 0x11, 0x00


	//----- nvinfo : EIATTR_KPARAM_INFO
	.align		4
.L_13:
        /*0018*/ 	.byte	0x04, 0x17
        /*001a*/ 	.short	(.L_15 - .L_14)
.L_14:
        /*001c*/ 	.word	0x00000000
        /*0020*/ 	.short	0x0005
        /*0022*/ 	.short	0x0028
        /*0024*/ 	.byte	0x00, 0xf4, 0x21, 0x00


	//----- nvinfo : EIATTR_KPARAM_INFO
	.align		4
.L_15:
        /*0028*/ 	.byte	0x04, 0x17
        /*002a*/ 	.short	(.L_17 - .L_16)
.L_16:
        /*002c*/ 	.word	0x00000000
        /*0030*/ 	.short	0x0004
        /*0032*/ 	.short	0x0020
        /*0034*/ 	.byte	0x00, 0xf4, 0x21, 0x00


	//----- nvinfo : EIATTR_KPARAM_INFO
	.align		4
.L_17:
        /*0038*/ 	.byte	0x04, 0x17
        /*003a*/ 	.short	(.L_19 - .L_18)
.L_18:
        /*003c*/ 	.word	0x00000000
        /*0040*/ 	.short	0x0003
        /*0042*/ 	.short	0x0018
        /*0044*/ 	.byte	0x00, 0xf4, 0x21, 0x00


	//----- nvinfo : EIATTR_KPARAM_INFO
	.align		4
.L_19:
        /*0048*/ 	.byte	0x04, 0x17
        /*004a*/ 	.short	(.L_21 - .L_20)
.L_20:
        /*004c*/ 	.word	0x00000000
        /*0050*/ 	.short	0x0002
        /*0052*/ 	.short	0x0010
        /*0054*/ 	.byte	0x00, 0xf4, 0x21, 0x00


	//----- nvinfo : EIATTR_KPARAM_INFO
	.align		4
.L_21:
        /*0058*/ 	.byte	0x04, 0x17
        /*005a*/ 	.short	(.L_23 - .L_22)
.L_22:
        /*005c*/ 	.word	0x00000000
        /*0060*/ 	.short	0x0001
        /*0062*/ 	.short	0x0008
        /*0064*/ 	.byte	0x00, 0xf4, 0x21, 0x00


	//----- nvinfo : EIATTR_KPARAM_INFO
	.align		4
.L_23:
        /*0068*/ 	.byte	0x04, 0x17
        /*006a*/ 	.short	(.L_25 - .L_24)
.L_24:
        /*006c*/ 	.word	0x00000000
        /*0070*/ 	.short	0x0000
        /*0072*/ 	.short	0x0000
        /*0074*/ 	.byte	0x00, 0xf4, 0x21, 0x00


	//----- nvinfo : EIATTR_SPARSE_MMA_MASK
	.align		4
.L_25:
        /*0078*/ 	.byte	0x03, 0x50
        /*007a*/ 	.short	0x0000


	//----- nvinfo : EIATTR_MAXREG_COUNT
	.align		4
        /*007c*/ 	.byte	0x03, 0x1b
        /*007e*/ 	.short	0x00ff


	//----- nvinfo : EIATTR_EXIT_INSTR_OFFSETS
	.align		4
        /*0080*/ 	.byte	0x04, 0x1c
        /*0082*/ 	.short	(.L_27 - .L_26)


	//   ....[0]....
.L_26:
        /*0084*/ 	.word	0x000005c0


	//----- nvinfo : EIATTR_REQNTID
	.align		4
.L_27:
        /*0088*/ 	.byte	0x04, 0x10
        /*008a*/ 	.short	(.L_29 - .L_28)
.L_28:
        /*008c*/ 	.word	0x00000080
        /*0090*/ 	.word	0x00000001
        /*0094*/ 	.word	0x00000001


	//----- nvinfo : EIATTR_CBANK_PARAM_SIZE
	.align		4
.L_29:
        /*0098*/ 	.byte	0x03, 0x19
        /*009a*/ 	.short	0x0034


	//----- nvinfo : EIATTR_PARAM_CBANK
	.align		4
        /*009c*/ 	.byte	0x04, 0x0a
        /*009e*/ 	.short	(.L_31 - .L_30)
	.align		4
.L_30:
        /*00a0*/ 	.word	index@(.nv.constant0.triton_poi_fused__native_batch_norm_legit_no_training_44)
        /*00a4*/ 	.short	0x0210
        /*00a6*/ 	.short	0x0034


	//----- nvinfo : EIATTR_SW_WAR
	.align		4
.L_31:
        /*00a8*/ 	.byte	0x04, 0x36
        /*00aa*/ 	.short	(.L_33 - .L_32)
.L_32:
        /*00ac*/ 	.word	0x00000008
.L_33:


//--------------------- .nv.callgraph             --------------------------
	.section	.nv.callgraph,"",@"SHT_CUDA_CALLGRAPH"
	.align	4
	.sectionentsize	8
	.align		4
        /*0000*/ 	.word	0x00000000
	.align		4
        /*0004*/ 	.word	0xffffffff
	.align		4
        /*0008*/ 	.word	0x00000000
	.align		4
        /*000c*/ 	.word	0xfffffffe
	.align		4
        /*0010*/ 	.word	0x00000000
	.align		4
        /*0014*/ 	.word	0xfffffffd
	.align		4
        /*0018*/ 	.word	0x00000000
	.align		4
        /*001c*/ 	.word	0xfffffffc


//--------------------- .nv.constant4             --------------------------
	.section	.nv.constant4,"a",@progbits
	.align	8
	.align		8
.nv.constant4:
        /*0000*/ 	.dword	_$_str
	.align		8
        /*0008*/ 	.dword	_$_str_$_2


//--------------------- .text.triton_poi_fused__native_batch_norm_legit_no_training_44 --------------------------
	.section	.text.triton_poi_fused__native_batch_norm_legit_no_training_44,"ax",@progbits
	.align	128
        .global         triton_poi_fused__native_batch_norm_legit_no_training_44
        .type           triton_poi_fused__native_batch_norm_legit_no_training_44,@function
        .size           triton_poi_fused__native_batch_norm_legit_no_training_44,(.L_x_1 - triton_poi_fused__native_batch_norm_legit_no_training_44)
        .other          triton_poi_fused__native_batch_norm_legit_no_training_44,@"STO_CUDA_ENTRY STV_DEFAULT"
triton_poi_fused__native_batch_norm_legit_no_training_44:
.text.triton_poi_fused__native_batch_norm_legit_no_training_44:
[----:B------:R-:W-:Y:S01]  /*0000*/  LDC R1, c[0x0][0x28] ;  /* 0x00000a00ff017b82 */ /* 0x000fe20000000800 */
[----:B------:R-:W1:Y:S07]  /*0010*/  S2R R0, SR_TID.X ;  /* 0x0000000000007919 */ /* 0x000e6e0000002100 */
[----:B------:R-:W2:Y:S01]  /*0020*/  LDC.64 R4, c[0x0][0x220] ;  /* 0x00008800ff047b82 */ /* 0x000ea20000000a00 */
[----:B------:R-:W-:Y:S01]  /*0030*/  ULDC.64 UR4, c[0x0][0x208] ;  /* 0x0000820000047ab9 */ /* 0x000fe20000000a00 */
[----:B------:R-:W3:Y:S06]  /*0040*/  S2R R17, SR_CTAID.X ;  /* 0x0000000000117919 */ /* 0x000eec0000002500 */
[----:B------:R-:W4:Y:S08]  /*0050*/  LDC.64 R28, c[0x0][0x218] ;  /* 0x00008600ff1c7b82 */ /* 0x000f300000000a00 */
[----:B------:R-:W5:Y:S08]  /*0060*/  LDC.64 R24, c[0x0][0x210] ;  /* 0x00008400ff187b82 */ /* 0x000f700000000a00 */
[----:B------:R-:W4:Y:S01]  /*0070*/  LDC.64 R14, c[0x0][0x228] ;  /* 0x00008a00ff0e7b82 */ /* 0x000f220000000a00 */
[----:B-1----:R-:W-:-:S07]  /*0080*/  SHF.L.U32 R0, R0, 0x2, RZ ;  /* 0x0000000200007819 */ /* 0x002fce00000006ff */
[----:B------:R-:W1:Y:S01]  /*0090*/  LDC.64 R12, c[0x0][0x230] ;  /* 0x00008c00ff0c7b82 */ /* 0x000e620000000a00 */
[----:B---3--:R-:W-:Y:S02]  /*00a0*/  SHF.R.S32.HI R2, RZ, 0x15, R17 ;  /* 0x00000015ff027819 */ /* 0x008fe40000011411 */
[----:B------:R-:W-:Y:S02]  /*00b0*/  LOP3.LUT R0, R0, 0x1fc, RZ, 0xc0, !PT ;  /* 0x000001fc00007812 */ /* 0x000fe400078ec0ff */
[----:B------:R-:W-:Y:S02]  /*00c0*/  SGXT R2, R2, 0x1 ;  /* 0x000000010202781a */ /* 0x000fe40000000200 */
[----:B------:R-:W-:-:S04]  /*00d0*/  LEA R17, R17, R0, 0xa ;  /* 0x0000000011117211 */ /* 0x000fc800078e50ff */
[----:B------:R-:W-:-:S04]  /*00e0*/  LEA.HI R2, R2, R17, RZ, 0x8 ;  /* 0x0000001102027211 */ /* 0x000fc800078f40ff */
[----:B------:R-:W-:Y:S02]  /*00f0*/  SHF.R.S32.HI R3, RZ, 0x8, R2 ;  /* 0x00000008ff037819 */ /* 0x000fe40000011402 */
[----:B------:R-:W-:Y:S02]  /*0100*/  IADD3 R2, R2, 0x200, RZ ;  /* 0x0000020002027810 */ /* 0x000fe40007ffe0ff */
[----:B------:R-:W-:Y:S02]  /*0110*/  LEA.HI R0, R3, R3, RZ, 0x7 ;  /* 0x0000000303007211 */ /* 0x000fe400078f38ff */
[----:B------:R-:W-:Y:S02]  /*0120*/  SHF.R.S32.HI R2, RZ, 0x8, R2 ;  /* 0x00000008ff027819 */ /* 0x000fe40000011402 */
[----:B------:R-:W-:Y:S02]  /*0130*/  LOP3.LUT R0, R0, 0xffffff80, RZ, 0xc0, !PT ;  /* 0xffffff8000007812 */ /* 0x000fe400078ec0ff */
[----:B------:R-:W-:-:S02]  /*0140*/  LEA.HI R6, R2, R2, RZ, 0x7 ;  /* 0x0000000202067211 */ /* 0x000fc400078f38ff */
[----:B------:R-:W-:Y:S02]  /*0150*/  IADD3 R3, R3, -R0, RZ ;  /* 0x8000000003037210 */ /* 0x000fe40007ffe0ff */
[----:B------:R-:W-:-:S03]  /*0160*/  LOP3.LUT R21, R6, 0xffffff80, RZ, 0xc0, !PT ;  /* 0xffffff8006157812 */ /* 0x000fc600078ec0ff */
[----:B--2---:R-:W-:Y:S01]  /*0170*/  IMAD.WIDE R6, R3, 0x4, R4 ;  /* 0x0000000403067825 */ /* 0x004fe200078e0204 */
[----:B------:R-:W-:-:S04]  /*0180*/  IADD3 R21, R2, -R21, RZ ;  /* 0x8000001502157210 */ /* 0x000fc80007ffe0ff */
[----:B------:R-:W2:Y:S01]  /*0190*/  LDG.E.EL R20, desc[UR4][R6.64] ;  /* 0x0000000406147981 */ /* 0x000ea2000c2e1900 */
[----:B------:R-:W-:-:S05]  /*01a0*/  IMAD.WIDE R4, R21, 0x4, R4 ;  /* 0x0000000415047825 */ /* 0x000fca00078e0204 */
[----:B------:R-:W3:Y:S01]  /*01b0*/  LDG.E.EL R19, desc[UR4][R4.64] ;  /* 0x0000000404137981 */ /* 0x000ee2000c2e1900 */
[----:B----4-:R-:W-:-:S04]  /*01c0*/  IMAD.WIDE R26, R3, 0x4, R28 ;  /* 0x00000004031a7825 */ /* 0x010fc800078e021c */
[----:B-----5:R-:W-:Y:S01]  /*01d0*/  IMAD.WIDE R24, R17, 0x4, R24 ;  /* 0x0000000411187825 */ /* 0x020fe200078e0218 */
[----:B------:R-:W4:Y:S03]  /*01e0*/  LDG.E.EL R16, desc[UR4][R26.64] ;  /* 0x000000041a107981 */ /* 0x000f26000c2e1900 */
[----:B------:R-:W-:Y:S01]  /*01f0*/  IMAD.WIDE R28, R21, 0x4, R28 ;  /* 0x00000004151c7825 */ /* 0x000fe200078e021c */
[----:B------:R-:W4:Y:S03]  /*0200*/  LDG.E.128 R8, desc[UR4][R24.64] ;  /* 0x0000000418087981 */ /* 0x000f26000c1e1d00 */
[C---:B0-----:R-:W-:Y:S01]  /*0210*/  IMAD.WIDE R22, R3.reuse, 0x4, R14 ;  /* 0x0000000403167825 */ /* 0x041fe200078e020e */
[----:B------:R-:W5:Y:S04]  /*0220*/  LDG.E.EL R0, desc[UR4][R28.64] ;  /* 0x000000041c007981 */ /* 0x000f68000c2e1900 */
[----:B------:R-:W5:Y:S01]  /*0230*/  LDG.E.128 R4, desc[UR4][R24.64+0x800] ;  /* 0x0008000418047981 */ /* 0x000f62000c1e1d00 */
[----:B-1----:R-:W-:-:S03]  /*0240*/  IMAD.WIDE R2, R3, 0x4, R12 ;  /* 0x0000000403027825 */ /* 0x002fc600078e020c */
[----:B------:R-:W4:Y:S01]  /*0250*/  LDG.E.EL R18, desc[UR4][R22.64] ;  /* 0x0000000416127981 */ /* 0x000f22000c2e1900 */
[----:B------:R-:W-:-:S03]  /*0260*/  IMAD.WIDE R14, R21, 0x4, R14 ;  /* 0x00000004150e7825 */ /* 0x000fc600078e020e */
[----:B------:R-:W4:Y:S01]  /*0270*/  LDG.E.EL R3, desc[UR4][R2.64] ;  /* 0x0000000402037981 */ /* 0x000f22000c2e1900 */
[----:B------:R-:W-:-:S03]  /*0280*/  IMAD.WIDE R12, R21, 0x4, R12 ;  /* 0x00000004150c7825 */ /* 0x000fc600078e020c */
[----:B------:R-:W4:Y:S04]  /*0290*/  LDG.E.EL R14, desc[UR4][R14.64] ;  /* 0x000000040e0e7981 */ /* 0x000f28000c2e1900 */
[----:B------:R0:W4:Y:S02]  /*02a0*/  LDG.E.EL R21, desc[UR4][R12.64] ;  /* 0x000000040c157981 */ /* 0x000124000c2e1900 */
[----:B0-----:R-:W0:Y:S02]  /*02b0*/  LDC.64 R12, c[0x0][0x238] ;  /* 0x00008e00ff0c7b82 */ /* 0x001e240000000a00 */
[----:B0-----:R-:W-:-:S04]  /*02c0*/  IMAD.WIDE R12, R17, 0x4, R12 ;  /* 0x00000004110c7825 */ /* 0x001fc800078e020c */
[----:B--2---:R-:W-:-:S04]  /*02d0*/  FADD R20, R20, 9.9999997473787516356e-06 ;  /* 0x3727c5ac14147421 */ /* 0x004fc80000000000 */
[----:B------:R-:W0:Y:S01]  /*02e0*/  MUFU.SQRT R26, R20 ;  /* 0x00000014001a7308 */ /* 0x000e220000002000 */
[----:B---3--:R-:W-:-:S07]  /*02f0*/  FADD R19, R19, 9.9999997473787516356e-06 ;  /* 0x3727c5ac13137421 */ /* 0x008fce0000000000 */
[----:B------:R-:W1:Y:S01]  /*0300*/  MUFU.SQRT R24, R19 ;  /* 0x0000001300187308 */ /* 0x000e620000002000 */
[C---:B0-----:R-:W-:Y:S02]  /*0310*/  FSETP.GT.AND P0, PT, R26.reuse, 8.50705917302346158658e+37, PT ;  /* 0x7e8000001a00780b */ /* 0x041fe40003f04000 */
[----:B------:R-:W-:Y:S02]  /*0320*/  FSETP.GEU.AND P2, PT, R26, 1.175494350822287508e-38, PT ;  /* 0x008000001a00780b */ /* 0x000fe40003f4e000 */
[C---:B-1----:R-:W-:Y:S02]  /*0330*/  FSETP.GT.AND P1, PT, R24.reuse, 8.50705917302346158658e+37, PT ;  /* 0x7e8000001800780b */ /* 0x042fe40003f24000 */
[----:B------:R-:W-:-:S07]  /*0340*/  FSETP.GEU.AND P3, PT, R24, 1.175494350822287508e-38, PT ;  /* 0x008000001800780b */ /* 0x000fce0003f6e000 */
[----:B------:R-:W-:Y:S01]  /*0350*/  @P0 FMUL R26, R26, 0.25 ;  /* 0x3e8000001a1a0820 */ /* 0x000fe20000400000 */
[----:B------:R-:W-:-:S03]  /*0360*/  HFMA2.MMA R19, -RZ, RZ, 1.625, 0 ;  /* 0x3e800000ff137435 */ /* 0x000fc600000001ff */
[----:B------:R-:W-:Y:S01]  /*0370*/  @!P2 FMUL R26, R26, 16777216 ;  /* 0x4b8000001a1aa820 */ /* 0x000fe20000400000 */
[----:B------:R-:W-:-:S05]  /*0380*/  @P1 FMUL R24, R24, 0.25 ;  /* 0x3e80000018181820 */ /* 0x000fca0000400000 */
[----:B------:R-:W0:Y:S01]  /*0390*/  MUFU.RCP R26, R26 ;  /* 0x0000001a001a7308 */ /* 0x000e220000001000 */
[----:B------:R-:W-:Y:S01]  /*03a0*/  @!P3 FMUL R24, R24, 16777216 ;  /* 0x4b8000001818b820 */ /* 0x000fe20000400000 */
[----:B------:R-:W-:-:S06]  /*03b0*/  FSEL R15, R19, 1, P0 ;  /* 0x3f800000130f7808 */ /* 0x000fcc0000000000 */
[----:B------:R-:W1:Y:S01]  /*03c0*/  MUFU.RCP R2, R24 ;  /* 0x0000001800027308 */ /* 0x000e620000001000 */
[----:B------:R-:W-:Y:S01]  /*03d0*/  @!P2 FMUL R15, R15, 16777216 ;  /* 0x4b8000000f0fa820 */ /* 0x000fe20000400000 */
[----:B------:R-:W-:Y:S01]  /*03e0*/  FSEL R19, R19, 1, P1 ;  /* 0x3f80000013137808 */ /* 0x000fe20000800000 */
[--C-:B----4-:R-:W-:Y:S01]  /*03f0*/  FADD R8, R8, -R16.reuse ;  /* 0x8000001008087221 */ /* 0x110fe20000000000 */
[--C-:B------:R-:W-:Y:S01]  /*0400*/  FADD R11, R11, -R16.reuse ;  /* 0x800000100b0b7221 */ /* 0x100fe20000000000 */
[----:B0-----:R-:W-:Y:S01]  /*0410*/  FMUL R20, R26, R15 ;  /* 0x0000000f1a147220 */ /* 0x001fe20000400000 */
[--C-:B------:R-:W-:Y:S01]  /*0420*/  FADD R15, R9, -R16.reuse ;  /* 0x80000010090f7221 */ /* 0x100fe20000000000 */
[----:B------:R-:W-:Y:S01]  /*0430*/  FADD R9, R10, -R16 ;  /* 0x800000100a097221 */ /* 0x000fe20000000000 */
[----:B------:R-:W-:Y:S01]  /*0440*/  @!P3 FMUL R19, R19, 16777216 ;  /* 0x4b8000001313b820 */ /* 0x000fe20000400000 */
[-C--:B------:R-:W-:Y:S01]  /*0450*/  FMUL R8, R8, R20.reuse ;  /* 0x0000001408087220 */ /* 0x080fe20000400000 */
[-C--:B------:R-:W-:Y:S01]  /*0460*/  FMUL R10, R15, R20.reuse ;  /* 0x000000140f0a7220 */ /* 0x080fe20000400000 */
[-C--:B------:R-:W-:Y:S01]  /*0470*/  FMUL R16, R9, R20.reuse ;  /* 0x0000001409107220 */ /* 0x080fe20000400000 */
[----:B------:R-:W-:Y:S01]  /*0480*/  FMUL R20, R11, R20 ;  /* 0x000000140b147220 */ /* 0x000fe20000400000 */
[--C-:B-----5:R-:W-:Y:S01]  /*0490*/  FADD R9, R5, -R0.reuse ;  /* 0x8000000005097221 */ /* 0x120fe20000000000 */
[----:B-1----:R-:W-:Y:S01]  /*04a0*/  FMUL R2, R2, R19 ;  /* 0x0000001302027220 */ /* 0x002fe20000400000 */
[--C-:B------:R-:W-:Y:S01]  /*04b0*/  FADD R11, R4, -R0.reuse ;  /* 0x80000000040b7221 */ /* 0x100fe20000000000 */
[--C-:B------:R-:W-:Y:S01]  /*04c0*/  FADD R5, R6, -R0.reuse ;  /* 0x8000000006057221 */ /* 0x100fe20000000000 */
[----:B------:R-:W-:Y:S01]  /*04d0*/  FADD R7, R7, -R0 ;  /* 0x8000000007077221 */ /* 0x000fe20000000000 */
[-C--:B------:R-:W-:Y:S01]  /*04e0*/  FMUL R0, R9, R2.reuse ;  /* 0x0000000209007220 */ /* 0x080fe20000400000 */
[-C--:B------:R-:W-:Y:S01]  /*04f0*/  FMUL R11, R11, R2.reuse ;  /* 0x000000020b0b7220 */ /* 0x080fe20000400000 */
[-C--:B------:R-:W-:Y:S01]  /*0500*/  FMUL R22, R5, R2.reuse ;  /* 0x0000000205167220 */ /* 0x080fe20000400000 */
[----:B------:R-:W-:Y:S01]  /*0510*/  FMUL R2, R7, R2 ;  /* 0x0000000207027220 */ /* 0x000fe20000400000 */
[C-C-:B------:R-:W-:Y:S01]  /*0520*/  FFMA R4, R18.reuse, R8, R3.reuse ;  /* 0x0000000812047223 */ /* 0x140fe20000000003 */
[----:B------:R-:W-:Y:S01]  /*0530*/  FFMA R5, R18, R10, R3 ;  /* 0x0000000a12057223 */ /* 0x000fe20000000003 */
[----:B------:R-:W-:Y:S01]  /*0540*/  FFMA R8, R14, R11, R21 ;  /* 0x0000000b0e087223 */ /* 0x000fe20000000015 */
[C-C-:B------:R-:W-:Y:S01]  /*0550*/  FFMA R6, R18.reuse, R16, R3.reuse ;  /* 0x0000001012067223 */ /* 0x140fe20000000003 */
[----:B------:R-:W-:Y:S01]  /*0560*/  FFMA R7, R18, R20, R3 ;  /* 0x0000001412077223 */ /* 0x000fe20000000003 */
[C-C-:B------:R-:W-:Y:S01]  /*0570*/  FFMA R9, R14.reuse, R0, R21.reuse ;  /* 0x000000000e097223 */ /* 0x140fe20000000015 */
[C-C-:B------:R-:W-:Y:S01]  /*0580*/  FFMA R10, R14.reuse, R22, R21.reuse ;  /* 0x000000160e0a7223 */ /* 0x140fe20000000015 */
[----:B------:R-:W-:-:S02]  /*0590*/  FFMA R11, R14, R2, R21 ;  /* 0x000000020e0b7223 */ /* 0x000fc40000000015 */
[----:B------:R-:W-:Y:S04]  /*05a0*/  STG.E.128 desc[UR4][R12.64], R4 ;  /* 0x000000040c007986 */ /* 0x000fe8000c101d04 */
[----:B------:R-:W-:Y:S01]  /*05b0*/  STG.E.128 desc[UR4][R12.64+0x800], R8 ;  /* 0x000800080c007986 */ /* 0x000fe2000c101d04 */
[----:B------:R-:W-:Y:S05]  /*05c0*/  EXIT ;  /* 0x000000000000794d */ /* 0x000fea0003800000 */
.L_x_0:
[----:B------:R-:W-:-:S00]  /*05d0*/  BRA `(.L_x_0) ;  /* 0xfffffffc00fc7947 */ /* 0x000fc0000383ffff */
[----:B------:R-:W-:-:S00]  /*05e0*/  NOP ;  /* 0x0000000000007918 */ /* 0x000fc00000000000 */
        /* <DEDUP_REMOVED lines=9> */
.L_x_1:


//--------------------- .nv.global.init           --------------------------
	.section	.nv.global.init,"aw",@progbits
.nv.global.init:
	.type		_$_str,@object
	.size		_$_str,(_$_str_$_2 - _$_str)
_$_str:
        /*0000*/ 	.byte	0x5f, 0x5f, 0x43, 0x55, 0x44, 0x41, 0x5f, 0x46, 0x54, 0x5a, 0x00
	.type		_$_str_$_2,@object
	.size		_$_str_$_2,(.L_1 - _$_str_$_2)
_$_str_$_2:
        /*000b*/ 	.byte	0x5f, 0x5f, 0x43, 0x55, 0x44, 0x41, 0x5f, 0x50, 0x52, 0x45, 0x43, 0x5f, 0x53, 0x51, 0x52, 0x54
        /*001b*/ 	.byte	0x00
.L_1:


//--------------------- .nv.constant0.triton_poi_fused__native_batch_norm_legit_no_training_44 --------------------------
	.section	.nv.constant0.triton_poi_fused__native_batch_norm_legit_no_training_44,"a",@progbits
	.sectionflags	@""
	.align	4
.nv.constant0.triton_poi_fused__native_batch_norm_legit_no_training_44:
	.zero		580
